	.headerflags	@"EF_CUDA_TEXMODE_UNIFIED EF_CUDA_64BIT_ADDRESS EF_CUDA_ACCELERATORS EF_CUDA_SM90 EF_CUDA_VIRTUAL_SM(EF_CUDA_SM90)"
	.elftype	@"ET_EXEC"


//--------------------- .nv.info                  --------------------------
	.section	.nv.info,"",@"SHT_CUDA_INFO"
	.align	4


	//----- nvinfo : EIATTR_REGCOUNT
	.align		4
        /*0000*/ 	.byte	0x04, 0x2f
        /*0002*/ 	.short	(.L_3 - .L_2)
	.align		4
.L_2:
        /*0004*/ 	.word	index@(triton_poi_fused__native_batch_norm_legit_no_training_38)
        /*0008*/ 	.word	0x00000014


	//----- nvinfo : EIATTR_MIN_STACK_SIZE
	.align		4
.L_3:
        /*000c*/ 	.byte	0x04, 0x12
        /*000e*/ 	.short	(.L_5 - .L_4)
	.align		4
.L_4:
        /*0010*/ 	.word	index@(triton_poi_fused__native_batch_norm_legit_no_training_38)
        /*0014*/ 	.word	0x00000000


	//----- nvinfo : EIATTR_FRAME_SIZE
	.align		4
.L_5:
        /*0018*/ 	.byte	0x04, 0x11
        /*001a*/ 	.short	(.L_7 - .L_6)
	.align		4
.L_6:
        /*001c*/ 	.word	index@(triton_poi_fused__native_batch_norm_legit_no_training_38)
        /*0020*/ 	.word	0x00000000


	//----- nvinfo : EIATTR_MIN_STACK_SIZE
	.align		4
.L_7:
        /*0024*/ 	.byte	0x04, 0x12
        /*0026*/ 	.short	(.L_9 - .L_8)
	.align		4
.L_8:
        /*0028*/ 	.word	index@(triton_poi_fused__native_batch_norm_legit_no_training_38)
        /*002c*/ 	.word	0x00000000
.L_9:


//--------------------- .nv.info.triton_poi_fused__native_batch_norm_legit_no_training_38 --------------------------
	.section	.nv.info.triton_poi_fused__native_batch_norm_legit_no_training_38,"",@"SHT_CUDA_INFO"
	.sectionflags	@""
	.align	4


	//----- nvinfo : EIATTR_CUDA_API_VERSION
	.align		4
        /*0000*/ 	.byte	0x04, 0x37
        /*0002*/ 	.short	(.L_11 - .L_10)
.L_10:
        /*0004*/ 	.word	0x0000007c


	//----- nvinfo : EIATTR_KPARAM_INFO
	.align		4
.L_11:
        /*0008*/ 	.byte	0x04, 0x17
        /*000a*/ 	.short	(.L_13 - .L_12)
.L_12:
        /*000c*/ 	.word	0x00000000
        /*0010*/ 	.short	0x0006
        /*0012*/ 	.short	0x0030
        /*0014*/ 	.byte	0x00, 0xf0, 0x11, 0x00


	//----- nvinfo : EIATTR_KPARAM_INFO
	.align		4
.L_13:
        /*0018*/ 	.byte	0x04, 0x17
        /*001a*/ 	.short	(.L_15 - .L_14)
.L_14:
        /*001c*/ 	.word	0x00000000
        /*0020*/ 	.short	0x0005
        /*0022*/ 	.short	0x0028
        /*0024*/ 	.byte	0x00, 0xf4, 0x21, 0x00


	//----- nvinfo : EIATTR_KPARAM_INFO
	.align		4
.L_15:
        /*0028*/ 	.byte	0x04, 0x17
        /*002a*/ 	.short	(.L_17 - .L_16)
.L_16:
        /*002c*/ 	.word	0x00000000
        /*0030*/ 	.short	0x0004
        /*0032*/ 	.short	0x0020
        /*0034*/ 	.byte	0x00, 0xf4, 0x21, 0x00


	//----- nvinfo : EIATTR_KPARAM_INFO
	.align		4
.L_17:
        /*0038*/ 	.byte	0x04, 0x17
        /*003a*/ 	.short	(.L_19 - .L_18)
.L_18:
        /*003c*/ 	.word	0x00000000
        /*0040*/ 	.short	0x0003
        /*0042*/ 	.short	0x0018
        /*0044*/ 	.byte	0x00, 0xf4, 0x21, 0x00


	//----- nvinfo : EIATTR_KPARAM_INFO
	.align		4
.L_19:
        /*0048*/ 	.byte	0x04, 0x17
        /*004a*/ 	.short	(.L_21 - .L_20)
.L_20:
        /*004c*/ 	.word	0x00000000
        /*0050*/ 	.short	0x0002
        /*0052*/ 	.short	0x0010
        /*0054*/ 	.byte	0x00, 0xf4, 0x21, 0x00


	//----- nvinfo : EIATTR_KPARAM_INFO
	.align		4
.L_21:
        /*0058*/ 	.byte	0x04, 0x17
        /*005a*/ 	.short	(.L_23 - .L_22)
.L_22:
        /*005c*/ 	.word	0x00000000
        /*0060*/ 	.short	0x0001
        /*0062*/ 	.short	0x0008
        /*0064*/ 	.byte	0x00, 0xf4, 0x21, 0x00


	//----- nvinfo : EIATTR_KPARAM_INFO
	.align		4
.L_23:
        /*0068*/ 	.byte	0x04, 0x17
        /*006a*/ 	.short	(.L_25 - .L_24)
.L_24:
        /*006c*/ 	.word	0x00000000
        /*0070*/ 	.short	0x0000
        /*0072*/ 	.short	0x0000
        /*0074*/ 	.byte	0x00, 0xf4, 0x21, 0x00


	//----- nvinfo : EIATTR_SPARSE_MMA_MASK
	.align		4
.L_25:
        /*0078*/ 	.byte	0x03, 0x50
        /*007a*/ 	.short	0x0000


	//----- nvinfo : EIATTR_MAXREG_COUNT
	.align		4
        /*007c*/ 	.byte	0x03, 0x1b
        /*007e*/ 	.short	0x00ff


	//----- nvinfo : EIATTR_EXIT_INSTR_OFFSETS
	.align		4
        /*0080*/ 	.byte	0x04, 0x1c
        /*0082*/ 	.short	(.L_27 - .L_26)


	//   ....[0]....
.L_26:
        /*0084*/ 	.word	0x000002e0


	//   ....[1]....
        /*0088*/ 	.word	0x00000300


	//----- nvinfo : EIATTR_REQNTID
	.align		4
.L_27:
        /*008c*/ 	.byte	0x04, 0x10
        /*008e*/ 	.short	(.L_29 - .L_28)
.L_28:
        /*0090*/ 	.word	0x00000080
        /*0094*/ 	.word	0x00000001
        /*0098*/ 	.word	0x00000001


	//----- nvinfo : EIATTR_CBANK_PARAM_SIZE
	.align		4
.L_29:
        /*009c*/ 	.byte	0x03, 0x19
        /*009e*/ 	.short	0x0034


	//----- nvinfo : EIATTR_PARAM_CBANK
	.align		4
        /*00a0*/ 	.byte	0x04, 0x0a
        /*00a2*/ 	.short	(.L_31 - .L_30)
	.align		4
.L_30:
        /*00a4*/ 	.word	index@(.nv.constant0.triton_poi_fused__native_batch_norm_legit_no_training_38)
        /*00a8*/ 	.short	0x0210
        /*00aa*/ 	.short	0x0034


	//----- nvinfo : EIATTR_SW_WAR
	.align		4
.L_31:
        /*00ac*/ 	.byte	0x04, 0x36
        /*00ae*/ 	.short	(.L_33 - .L_32)
.L_32:
        /*00b0*/ 	.word	0x00000008
.L_33:


//--------------------- .nv.callgraph             --------------------------
	.section	.nv.callgraph,"",@"SHT_CUDA_CALLGRAPH"
	.align	4
	.sectionentsize	8
	.align		4
        /*0000*/ 	.word	0x00000000
	.align		4
        /*0004*/ 	.word	0xffffffff
	.align		4
        /*0008*/ 	.word	0x00000000
	.align		4
        /*000c*/ 	.word	0xfffffffe
	.align		4
        /*0010*/ 	.word	0x00000000
	.align		4
        /*0014*/ 	.word	0xfffffffd
	.align		4
        /*0018*/ 	.word	0x00000000
	.align		4
        /*001c*/ 	.word	0xfffffffc


//--------------------- .nv.constant4             --------------------------
	.section	.nv.constant4,"a",@progbits
	.align	8
	.align		8
.nv.constant4:
        /*0000*/ 	.dword	_$_str
	.align		8
        /*0008*/ 	.dword	_$_str_$_2


//--------------------- .text.triton_poi_fused__native_batch_norm_legit_no_training_38 --------------------------
	.section	.text.triton_poi_fused__native_batch_norm_legit_no_training_38,"ax",@progbits
	.align	128
        .global         triton_poi_fused__native_batch_norm_legit_no_training_38
        .type           triton_poi_fused__native_batch_norm_legit_no_training_38,@function
        .size           triton_poi_fused__native_batch_norm_legit_no_training_38,(.L_x_1 - triton_poi_fused__native_batch_norm_legit_no_training_38)
        .other          triton_poi_fused__native_batch_norm_legit_no_training_38,@"STO_CUDA_ENTRY STV_DEFAULT"
triton_poi_fused__native_batch_norm_legit_no_training_38:
.text.triton_poi_fused__native_batch_norm_legit_no_training_38:
[----:B------:R-:W0:Y:S01]  /*0000*/  LDC R1, c[0x0][0x28] ;  /* 0x00000a00ff017b82 */ /* 0x000e220000000800 */
[----:B------:R-:W1:Y:S07]  /*0010*/  S2R R2, SR_TID.X ;  /* 0x0000000000027919 */ /* 0x000e6e0000002100 */
[----:B------:R-:W2:Y:S01]  /*0020*/  LDC.64 R10, c[0x0][0x220] ;  /* 0x00008800ff0a7b82 */ /* 0x000ea20000000a00 */
[----:B------:R-:W-:Y:S01]  /*0030*/  ULDC.64 UR4, c[0x0][0x208] ;  /* 0x0000820000047ab9 */ /* 0x000fe20000000a00 */
[----:B------:R-:W3:Y:S06]  /*0040*/  S2R R3, SR_CTAID.X ;  /* 0x0000000000037919 */ /* 0x000eec0000002500 */
[----:B------:R-:W4:Y:S08]  /*0050*/  LDC.64 R6, c[0x0][0x210] ;  /* 0x00008400ff067b82 */ /* 0x000f300000000a00 */
[----:B------:R-:W5:Y:S08]  /*0060*/  LDC.64 R8, c[0x0][0x218] ;  /* 0x00008600ff087b82 */ /* 0x000f700000000a00 */
[----:B------:R-:W4:Y:S01]  /*0070*/  LDC.64 R12, c[0x0][0x228] ;  /* 0x00008a00ff0c7b82 */ /* 0x000f220000000a00 */
[----:B-1----:R-:W-:-:S07]  /*0080*/  LOP3.LUT R2, R2, 0x7f, RZ, 0xc0, !PT ;  /* 0x0000007f02027812 */ /* 0x002fce00078ec0ff */
[----:B------:R-:W1:Y:S01]  /*0090*/  LDC.64 R14, c[0x0][0x230] ;  /* 0x00008c00ff0e7b82 */ /* 0x000e620000000a00 */
[----:B---3--:R-:W-:Y:S01]  /*00a0*/  LEA R3, R3, R2, 0x7 ;  /* 0x0000000203037211 */ /* 0x008fe200078e38ff */
[----:B------:R-:W-:-:S03]  /*00b0*/  HFMA2.MMA R2, -RZ, RZ, 0, 0 ;  /* 0x00000000ff027435 */ /* 0x000fc600000001ff */
[----:B------:R-:W-:-:S07]  /*00c0*/  ISETP.GE.AND P2, PT, R3, 0x3c00, PT ;  /* 0x00003c000300780c */ /* 0x000fce0003f46270 */
[----:B------:R-:W-:-:S05]  /*00d0*/  IMAD.HI R0, R3, -0x77777777, R2 ;  /* 0x8888888903007827 */ /* 0x000fca00078e0202 */
[----:B------:R-:W-:-:S04]  /*00e0*/  SHF.R.U32.HI R5, RZ, 0x1f, R0 ;  /* 0x0000001fff057819 */ /* 0x000fc80000011600 */
[----:B------:R-:W-:-:S05]  /*00f0*/  LEA.HI.SX32 R5, R0, R5, 0x17 ;  /* 0x0000000500057211 */ /* 0x000fca00078fbaff */
[----:B------:R-:W-:-:S04]  /*0100*/  IMAD R17, R5, -0x3c0, R3 ;  /* 0xfffffc4005117824 */ /* 0x000fc800078e0203 */
[----:B--2---:R-:W-:-:S05]  /*0110*/  IMAD.WIDE R10, R17, 0x4, R10 ;  /* 0x00000004110a7825 */ /* 0x004fca00078e020a */
[----:B------:R2:W3:Y:S01]  /*0120*/  @!P2 LDG.E.EL R2, desc[UR4][R10.64] ;  /* 0x000000040a02a981 */ /* 0x0004e2000c2e1900 */
[----:B------:R-:W-:Y:S02]  /*0130*/  CS2R R4, SRZ ;  /* 0x0000000000047805 */ /* 0x000fe4000001ff00 */
[----:B------:R-:W-:Y:S01]  /*0140*/  MOV R0, RZ ;  /* 0x000000ff00007202 */ /* 0x000fe20000000f00 */
[----:B----4-:R-:W-:-:S04]  /*0150*/  IMAD.WIDE R6, R3, 0x4, R6 ;  /* 0x0000000403067825 */ /* 0x010fc800078e0206 */
[C---:B-----5:R-:W-:Y:S01]  /*0160*/  IMAD.WIDE R8, R17.reuse, 0x4, R8 ;  /* 0x0000000411087825 */ /* 0x060fe200078e0208 */
[----:B------:R4:W5:Y:S03]  /*0170*/  @!P2 LDG.E R5, desc[UR4][R6.64] ;  /* 0x000000040605a981 */ /* 0x000966000c1e1900 */
[C---:B0-2---:R-:W-:Y:S01]  /*0180*/  IMAD.WIDE R10, R17.reuse, 0x4, R12 ;  /* 0x00000004110a7825 */ /* 0x045fe200078e020c */
[----:B------:R0:W5:Y:S03]  /*0190*/  @!P2 LDG.E.EL R0, desc[UR4][R8.64] ;  /* 0x000000040800a981 */ /* 0x000166000c2e1900 */
[----:B-1----:R-:W-:Y:S01]  /*01a0*/  IMAD.WIDE R12, R17, 0x4, R14 ;  /* 0x00000004110c7825 */ /* 0x002fe200078e020e */
[----:B------:R-:W-:Y:S01]  /*01b0*/  HFMA2.MMA R15, -RZ, RZ, 0, 0 ;  /* 0x00000000ff0f7435 */ /* 0x000fe200000001ff */
[----:B------:R-:W2:Y:S01]  /*01c0*/  @!P2 LDG.E.EL R4, desc[UR4][R10.64] ;  /* 0x000000040a04a981 */ /* 0x000ea2000c2e1900 */
[----:B----4-:R-:W1:Y:S08]  /*01d0*/  LDC.64 R6, c[0x0][0x238] ;  /* 0x00008e00ff067b82 */ /* 0x010e700000000a00 */
[----:B------:R-:W2:Y:S01]  /*01e0*/  @!P2 LDG.E.EL R15, desc[UR4][R12.64] ;  /* 0x000000040c0fa981 */ /* 0x000ea2000c2e1900 */
[----:B0-----:R-:W-:Y:S01]  /*01f0*/  MOV R9, 0x3e800000 ;  /* 0x3e80000000097802 */ /* 0x001fe20000000f00 */
[----:B---3--:R-:W-:-:S04]  /*0200*/  FADD R2, R2, 9.9999997473787516356e-06 ;  /* 0x3727c5ac02027421 */ /* 0x008fc80000000000 */
[----:B------:R1:W0:Y:S01]  /*0210*/  MUFU.SQRT R14, R2 ;  /* 0x00000002000e7308 */ /* 0x0002220000002000 */
[----:B-----5:R-:W-:Y:S01]  /*0220*/  FADD R0, -R0, R5 ;  /* 0x0000000500007221 */ /* 0x020fe20000000100 */
[----:B-1----:R-:W-:Y:S01]  /*0230*/  IMAD.WIDE R2, R3, 0x4, R6 ;  /* 0x0000000403027825 */ /* 0x002fe200078e0206 */
[C---:B0-----:R-:W-:Y:S02]  /*0240*/  FSETP.GT.AND P0, PT, R14.reuse, 8.50705917302346158658e+37, PT ;  /* 0x7e8000000e00780b */ /* 0x041fe40003f04000 */
[----:B------:R-:W-:Y:S02]  /*0250*/  FSETP.GEU.AND P1, PT, R14, 1.175494350822287508e-38, PT ;  /* 0x008000000e00780b */ /* 0x000fe40003f2e000 */
[----:B------:R-:W-:-:S09]  /*0260*/  FSEL R9, R9, 1, P0 ;  /* 0x3f80000009097808 */ /* 0x000fd20000000000 */
[----:B------:R-:W-:Y:S02]  /*0270*/  @P0 FMUL R14, R14, 0.25 ;  /* 0x3e8000000e0e0820 */ /* 0x000fe40000400000 */
[----:B------:R-:W-:Y:S02]  /*0280*/  @!P1 FMUL R9, R9, 16777216 ;  /* 0x4b80000009099820 */ /* 0x000fe40000400000 */
[----:B------:R-:W-:-:S06]  /*0290*/  @!P1 FMUL R14, R14, 16777216 ;  /* 0x4b8000000e0e9820 */ /* 0x000fcc0000400000 */
[----:B------:R-:W0:Y:S02]  /*02a0*/  MUFU.RCP R14, R14 ;  /* 0x0000000e000e7308 */ /* 0x000e240000001000 */
[----:B0-----:R-:W-:-:S04]  /*02b0*/  FMUL R9, R14, R9 ;  /* 0x000000090e097220 */ /* 0x001fc80000400000 */
[----:B------:R-:W-:-:S04]  /*02c0*/  FMUL R0, R0, R9 ;  /* 0x0000000900007220 */ /* 0x000fc80000400000 */
[----:B--2---:R-:W-:Y:S01]  /*02d0*/  FFMA R15, R0, R4, R15 ;  /* 0x00000004000f7223 */ /* 0x004fe2000000000f */
[----:B------:R-:W-:Y:S06]  /*02e0*/  @P2 EXIT ;  /* 0x000000000000294d */ /* 0x000fec0003800000 */
[----:B------:R-:W-:Y:S01]  /*02f0*/  STG.E desc[UR4][R2.64], R15 ;  /* 0x0000000f02007986 */ /* 0x000fe2000c101904 */
[----:B------:R-:W-:Y:S05]  /*0300*/  EXIT ;  /* 0x000000000000794d */ /* 0x000fea0003800000 */
.L_x_0:
[----:B------:R-:W-:-:S00]  /*0310*/  BRA `(.L_x_0) ;  /* 0xfffffffc00fc7947 */ /* 0x000fc0000383ffff */
[----:B------:R-:W-:-:S00]  /*0320*/  NOP ;  /* 0x0000000000007918 */ /* 0x000fc00000000000 */
        /* <DEDUP_REMOVED lines=13> */
.L_x_1:


//--------------------- .nv.global.init           --------------------------
	.section	.nv.global.init,"aw",@progbits
.nv.global.init:
	.type		_$_str,@object
	.size		_$_str,(_$_str_$_2 - _$_str)
_$_str:
        /*0000*/ 	.byte	0x5f, 0x5f, 0x43, 0x55, 0x44, 0x41, 0x5f, 0x46, 0x54, 0x5a, 0x00
	.type		_$_str_$_2,@object
	.size		_$_str_$_2,(.L_1 - _$_str_$_2)
_$_str_$_2:
        /*000b*/ 	.byte	0x5f, 0x5f, 0x43, 0x55, 0x44, 0x41, 0x5f, 0x50, 0x52, 0x45, 0x43, 0x5f, 0x53, 0x51, 0x52, 0x54
        /*001b*/ 	.byte	0x00
.L_1:


//--------------------- .nv.constant0.triton_poi_fused__native_batch_norm_legit_no_training_38 --------------------------
	.section	.nv.constant0.triton_poi_fused__native_batch_norm_legit_no_training_38,"a",@progbits
	.sectionflags	@""
	.align	4
.nv.constant0.triton_poi_fused__native_batch_norm_legit_no_training_38:
	.zero		580
